	.headerflags	@"EF_CUDA_TEXMODE_UNIFIED EF_CUDA_64BIT_ADDRESS EF_CUDA_ACCELERATORS EF_CUDA_SM90 EF_CUDA_VIRTUAL_SM(EF_CUDA_SM90)"
	.elftype	@"ET_EXEC"


//--------------------- .nv.info                  --------------------------
	.section	.nv.info,"",@"SHT_CUDA_INFO"
	.align	4


	//----- nvinfo : EIATTR_REGCOUNT
	.align		4
        /*0000*/ 	.byte	0x04, 0x2f
        /*0002*/ 	.short	(.L_3 - .L_2)
	.align		4
.L_2:
        /*0004*/ 	.word	index@(triton_poi_fused__native_batch_norm_legit_no_training_convolution_0)
        /*0008*/ 	.word	0x00000016


	//----- nvinfo : EIATTR_MIN_STACK_SIZE
	.align		4
.L_3:
        /*000c*/ 	.byte	0x04, 0x12
        /*000e*/ 	.short	(.L_5 - .L_4)
	.align		4
.L_4:
        /*0010*/ 	.word	index@(triton_poi_fused__native_batch_norm_legit_no_training_convolution_0)
        /*0014*/ 	.word	0x00000000


	//----- nvinfo : EIATTR_FRAME_SIZE
	.align		4
.L_5:
        /*0018*/ 	.byte	0x04, 0x11
        /*001a*/ 	.short	(.L_7 - .L_6)
	.align		4
.L_6:
        /*001c*/ 	.word	index@(triton_poi_fused__native_batch_norm_legit_no_training_convolution_0)
        /*0020*/ 	.word	0x00000000


	//----- nvinfo : EIATTR_MIN_STACK_SIZE
	.align		4
.L_7:
        /*0024*/ 	.byte	0x04, 0x12
        /*0026*/ 	.short	(.L_9 - .L_8)
	.align		4
.L_8:
        /*0028*/ 	.word	index@(triton_poi_fused__native_batch_norm_legit_no_training_convolution_0)
        /*002c*/ 	.word	0x00000000
.L_9:


//--------------------- .nv.info.triton_poi_fused__native_batch_norm_legit_no_training_convolution_0 --------------------------
	.section	.nv.info.triton_poi_fused__native_batch_norm_legit_no_training_convolution_0,"",@"SHT_CUDA_INFO"
	.sectionflags	@""
	.align	4


	//----- nvinfo : EIATTR_CUDA_API_VERSION
	.align		4
        /*0000*/ 	.byte	0x04, 0x37
        /*0002*/ 	.short	(.L_11 - .L_10)
.L_10:
        /*0004*/ 	.word	0x0000007c


	//----- nvinfo : EIATTR_KPARAM_INFO
	.align		4
.L_11:
        /*0008*/ 	.byte	0x04, 0x17
        /*000a*/ 	.short	(.L_13 - .L_12)
.L_12:
        /*000c*/ 	.word	0x00000000
        /*0010*/ 	.short	0x0007
        /*0012*/ 	.short	0x0038
        /*0014*/ 	.byte	0x00, 0xf0, 0x11, 0x00


	//----- nvinfo : EIATTR_KPARAM_INFO
	.align		4
.L_13:
        /*0018*/ 	.byte	0x04, 0x17
        /*001a*/ 	.short	(.L_15 - .L_14)
.L_14:
        /*001c*/ 	.word	0x00000000
        /*0020*/ 	.short	0x0006
        /*0022*/ 	.short	0x0030
        /*0024*/ 	.byte	0x00, 0xf4, 0x21, 0x00


	//----- nvinfo : EIATTR_KPARAM_INFO
	.align		4
.L_15:
        /*0028*/ 	.byte	0x04, 0x17
        /*002a*/ 	.short	(.L_17 - .L_16)
.L_16:
        /*002c*/ 	.word	0x00000000
        /*0030*/ 	.short	0x0005
        /*0032*/ 	.short	0x0028
        /*0034*/ 	.byte	0x00, 0xf4, 0x21, 0x00


	//----- nvinfo : EIATTR_KPARAM_INFO
	.align		4
.L_17:
        /*0038*/ 	.byte	0x04, 0x17
        /*003a*/ 	.short	(.L_19 - .L_18)
.L_18:
        /*003c*/ 	.word	0x00000000
        /*0040*/ 	.short	0x0004
        /*0042*/ 	.short	0x0020
        /*0044*/ 	.byte	0x00, 0xf4, 0x21, 0x00


	//----- nvinfo : EIATTR_KPARAM_INFO
	.align		4
.L_19:
        /*0048*/ 	.byte	0x04, 0x17
        /*004a*/ 	.short	(.L_21 - .L_20)
.L_20:
        /*004c*/ 	.word	0x00000000
        /*0050*/ 	.short	0x0003
        /*0052*/ 	.short	0x0018
        /*0054*/ 	.byte	0x00, 0xf4, 0x21, 0x00


	//----- nvinfo : EIATTR_KPARAM_INFO
	.align		4
.L_21:
        /*0058*/ 	.byte	0x04, 0x17
        /*005a*/ 	.short	(.L_23 - .L_22)
.L_22:
        /*005c*/ 	.word	0x00000000
        /*0060*/ 	.short	0x0002
        /*0062*/ 	.short	0x0010
        /*0064*/ 	.byte	0x00, 0xf4, 0x21, 0x00


	//----- nvinfo : EIATTR_KPARAM_INFO
	.align		4
.L_23:
        /*0068*/ 	.byte	0x04, 0x17
        /*006a*/ 	.short	(.L_25 - .L_24)
.L_24:
        /*006c*/ 	.word	0x00000000
        /*0070*/ 	.short	0x0001
        /*0072*/ 	.short	0x0008
        /*0074*/ 	.byte	0x00, 0xf4, 0x21, 0x00


	//----- nvinfo : EIATTR_KPARAM_INFO
	.align		4
.L_25:
        /*0078*/ 	.byte	0x04, 0x17
        /*007a*/ 	.short	(.L_27 - .L_26)
.L_26:
        /*007c*/ 	.word	0x00000000
        /*0080*/ 	.short	0x0000
        /*0082*/ 	.short	0x0000
        /*0084*/ 	.byte	0x00, 0xf4, 0x21, 0x00


	//----- nvinfo : EIATTR_SPARSE_MMA_MASK
	.align		4
.L_27:
        /*0088*/ 	.byte	0x03, 0x50
        /*008a*/ 	.short	0x0000


	//----- nvinfo : EIATTR_MAXREG_COUNT
	.align		4
        /*008c*/ 	.byte	0x03, 0x1b
        /*008e*/ 	.short	0x00ff


	//----- nvinfo : EIATTR_EXIT_INSTR_OFFSETS
	.align		4
        /*0090*/ 	.byte	0x04, 0x1c
        /*0092*/ 	.short	(.L_29 - .L_28)


	//   ....[0]....
.L_28:
        /*0094*/ 	.word	0x00000370


	//   ....[1]....
        /*0098*/ 	.word	0x00000390


	//----- nvinfo : EIATTR_REQNTID
	.align		4
.L_29:
        /*009c*/ 	.byte	0x04, 0x10
        /*009e*/ 	.short	(.L_31 - .L_30)
.L_30:
        /*00a0*/ 	.word	0x00000020
        /*00a4*/ 	.word	0x00000001
        /*00a8*/ 	.word	0x00000001


	//----- nvinfo : EIATTR_CBANK_PARAM_SIZE
	.align		4
.L_31:
        /*00ac*/ 	.byte	0x03, 0x19
        /*00ae*/ 	.short	0x003c


	//----- nvinfo : EIATTR_PARAM_CBANK
	.align		4
        /*00b0*/ 	.byte	0x04, 0x0a
        /*00b2*/ 	.short	(.L_33 - .L_32)
	.align		4
.L_32:
        /*00b4*/ 	.word	index@(.nv.constant0.triton_poi_fused__native_batch_norm_legit_no_training_convolution_0)
        /*00b8*/ 	.short	0x0210
        /*00ba*/ 	.short	0x003c


	//----- nvinfo : EIATTR_SW_WAR
	.align		4
.L_33:
        /*00bc*/ 	.byte	0x04, 0x36
        /*00be*/ 	.short	(.L_35 - .L_34)
.L_34:
        /*00c0*/ 	.word	0x00000008
.L_35:


//--------------------- .nv.callgraph             --------------------------
	.section	.nv.callgraph,"",@"SHT_CUDA_CALLGRAPH"
	.align	4
	.sectionentsize	8
	.align		4
        /*0000*/ 	.word	0x00000000
	.align		4
        /*0004*/ 	.word	0xffffffff
	.align		4
        /*0008*/ 	.word	0x00000000
	.align		4
        /*000c*/ 	.word	0xfffffffe
	.align		4
        /*0010*/ 	.word	0x00000000
	.align		4
        /*0014*/ 	.word	0xfffffffd
	.align		4
        /*0018*/ 	.word	0x00000000
	.align		4
        /*001c*/ 	.word	0xfffffffc


//--------------------- .nv.constant4             --------------------------
	.section	.nv.constant4,"a",@progbits
	.align	8
	.align		8
.nv.constant4:
        /*0000*/ 	.dword	_$_str
	.align		8
        /*0008*/ 	.dword	_$_str_$_2


//--------------------- .text.triton_poi_fused__native_batch_norm_legit_no_training_convolution_0 --------------------------
	.section	.text.triton_poi_fused__native_batch_norm_legit_no_training_convolution_0,"ax",@progbits
	.align	128
        .global         triton_poi_fused__native_batch_norm_legit_no_training_convolution_0
        .type           triton_poi_fused__native_batch_norm_legit_no_training_convolution_0,@function
        .size           triton_poi_fused__native_batch_norm_legit_no_training_convolution_0,(.L_x_1 - triton_poi_fused__native_batch_norm_legit_no_training_convolution_0)
        .other          triton_poi_fused__native_batch_norm_legit_no_training_convolution_0,@"STO_CUDA_ENTRY STV_DEFAULT"
triton_poi_fused__native_batch_norm_legit_no_training_convolution_0:
.text.triton_poi_fused__native_batch_norm_legit_no_training_convolution_0:
[----:B------:R-:W0:Y:S01]  /*0000*/  LDC R1, c[0x0][0x28] ;  /* 0x00000a00ff017b82 */ /* 0x000e220000000800 */
[----:B------:R-:W1:Y:S07]  /*0010*/  S2R R18, SR_TID.X ;  /* 0x0000000000127919 */ /* 0x000e6e0000002100 */
[----:B------:R-:W2:Y:S01]  /*0020*/  LDC.64 R6, c[0x0][0x228] ;  /* 0x00008a00ff067b82 */ /* 0x000ea20000000a00 */
[----:B------:R-:W-:Y:S01]  /*0030*/  HFMA2.MMA R16, -RZ, RZ, 0, 0 ;  /* 0x00000000ff107435 */ /* 0x000fe200000001ff */
[----:B------:R-:W-:Y:S01]  /*0040*/  ULDC.64 UR4, c[0x0][0x208] ;  /* 0x0000820000047ab9 */ /* 0x000fe20000000a00 */
[----:B------:R-:W3:Y:S05]  /*0050*/  S2R R15, SR_CTAID.X ;  /* 0x00000000000f7919 */ /* 0x000eea0000002500 */
[----:B------:R-:W4:Y:S08]  /*0060*/  LDC.64 R4, c[0x0][0x218] ;  /* 0x00008600ff047b82 */ /* 0x000f300000000a00 */
[----:B------:R-:W5:Y:S08]  /*0070*/  LDC.64 R8, c[0x0][0x220] ;  /* 0x00008800ff087b82 */ /* 0x000f700000000a00 */
[----:B------:R-:W5:Y:S01]  /*0080*/  LDC.64 R10, c[0x0][0x230] ;  /* 0x00008c00ff0a7b82 */ /* 0x000f620000000a00 */
[----:B-1----:R-:W-:-:S07]  /*0090*/  LOP3.LUT R0, R18, 0xf, RZ, 0xc0, !PT ;  /* 0x0000000f12007812 */ /* 0x002fce00078ec0ff */
[----:B------:R-:W1:Y:S01]  /*00a0*/  LDC.64 R12, c[0x0][0x238] ;  /* 0x00008e00ff0c7b82 */ /* 0x000e620000000a00 */
[----:B---3--:R-:W-:Y:S02]  /*00b0*/  SHF.R.S32.HI R2, RZ, 0x1b, R15 ;  /* 0x0000001bff027819 */ /* 0x008fe4000001140f */
[----:B------:R-:W-:Y:S02]  /*00c0*/  LEA R15, R15, R0, 0x4 ;  /* 0x000000000f0f7211 */ /* 0x000fe400078e20ff */
[----:B------:R-:W-:Y:S02]  /*00d0*/  SGXT R0, R2, 0x1 ;  /* 0x000000010200781a */ /* 0x000fe40000000200 */
[----:B------:R-:W-:Y:S01]  /*00e0*/  ISETP.GE.AND P0, PT, R15, 0x10, PT ;  /* 0x000000100f00780c */ /* 0x000fe20003f06270 */
[----:B------:R-:W3:Y:S01]  /*00f0*/  LDC.64 R2, c[0x0][0x210] ;  /* 0x00008400ff027b82 */ /* 0x000ee20000000a00 */
[----:B------:R-:W-:-:S04]  /*0100*/  LEA.HI R0, R0, R15, RZ, 0x2 ;  /* 0x0000000f00007211 */ /* 0x000fc800078f10ff */
[----:B------:R-:W-:-:S04]  /*0110*/  LOP3.LUT R0, R0, 0xfffffffc, RZ, 0xc0, !PT ;  /* 0xfffffffc00007812 */ /* 0x000fc800078ec0ff */
[----:B------:R-:W-:-:S05]  /*0120*/  IADD3 R17, R15, -R0, RZ ;  /* 0x800000000f117210 */ /* 0x000fca0007ffe0ff */
[----:B--2---:R-:W-:-:S05]  /*0130*/  IMAD.WIDE R6, R17, 0x4, R6 ;  /* 0x0000000411067825 */ /* 0x004fca00078e0206 */
[----:B------:R5:W2:Y:S01]  /*0140*/  @!P0 LDG.E.EL R16, desc[UR4][R6.64] ;  /* 0x0000000406108981 */ /* 0x000aa2000c2e1900 */
[----:B------:R-:W-:Y:S01]  /*0150*/  HFMA2.MMA R0, -RZ, RZ, 0, 0 ;  /* 0x00000000ff007435 */ /* 0x000fe200000001ff */
[----:B------:R-:W-:Y:S01]  /*0160*/  MOV R19, RZ ;  /* 0x000000ff00137202 */ /* 0x000fe20000000f00 */
[----:B----4-:R-:W-:Y:S01]  /*0170*/  IMAD.WIDE R4, R17, 0x4, R4 ;  /* 0x0000000411047825 */ /* 0x010fe200078e0204 */
[----:B------:R-:W-:-:S03]  /*0180*/  MOV R14, RZ ;  /* 0x000000ff000e7202 */ /* 0x000fc60000000f00 */
[----:B---3--:R-:W-:Y:S01]  /*0190*/  IMAD.WIDE R2, R15, 0x4, R2 ;  /* 0x000000040f027825 */ /* 0x008fe200078e0202 */
[----:B------:R3:W4:Y:S03]  /*01a0*/  @!P0 LDG.E.EL R19, desc[UR4][R4.64] ;  /* 0x0000000404138981 */ /* 0x000726000c2e1900 */
[C---:B-----5:R-:W-:Y:S01]  /*01b0*/  IMAD.WIDE R6, R17.reuse, 0x4, R8 ;  /* 0x0000000411067825 */ /* 0x060fe200078e0208 */
[----:B------:R-:W4:Y:S03]  /*01c0*/  @!P0 LDG.E R0, desc[UR4][R2.64] ;  /* 0x0000000402008981 */ /* 0x000f26000c1e1900 */
[C---:B0-----:R-:W-:Y:S01]  /*01d0*/  IMAD.WIDE R8, R17.reuse, 0x4, R10 ;  /* 0x0000000411087825 */ /* 0x041fe200078e020a */
[----:B------:R0:W5:Y:S01]  /*01e0*/  @!P0 LDG.E.EL R14, desc[UR4][R6.64] ;  /* 0x00000004060e8981 */ /* 0x000162000c2e1900 */
[----:B---3--:R-:W3:Y:S02]  /*01f0*/  LDC.64 R4, c[0x0][0x240] ;  /* 0x00009000ff047b82 */ /* 0x008ee40000000a00 */
[----:B-1----:R-:W-:Y:S01]  /*0200*/  IMAD.WIDE R10, R17, 0x4, R12 ;  /* 0x00000004110a7825 */ /* 0x002fe200078e020c */
[----:B------:R-:W-:-:S06]  /*0210*/  CS2R R12, SRZ ;  /* 0x00000000000c7805 */ /* 0x000fcc000001ff00 */
[----:B------:R-:W5:Y:S04]  /*0220*/  @!P0 LDG.E.EL R12, desc[UR4][R8.64] ;  /* 0x00000004080c8981 */ /* 0x000f68000c2e1900 */
[----:B------:R-:W5:Y:S01]  /*0230*/  @!P0 LDG.E.EL R13, desc[UR4][R10.64] ;  /* 0x000000040a0d8981 */ /* 0x000f62000c2e1900 */
[----:B0-----:R-:W-:Y:S01]  /*0240*/  HFMA2.MMA R6, -RZ, RZ, 1.625, 0 ;  /* 0x3e800000ff067435 */ /* 0x001fe200000001ff */
[----:B------:R-:W-:-:S04]  /*0250*/  LOP3.LUT P0, RZ, R18, 0x10, RZ, 0xc0, !PT ;  /* 0x0000001012ff7812 */ /* 0x000fc8000780c0ff */
[C---:B------:R-:W-:Y:S01]  /*0260*/  ISETP.LT.AND P0, PT, R15.reuse, 0x10, !P0 ;  /* 0x000000100f00780c */ /* 0x040fe20004701270 */
[----:B---3--:R-:W-:-:S04]  /*0270*/  IMAD.WIDE R4, R15, 0x4, R4 ;  /* 0x000000040f047825 */ /* 0x008fc800078e0204 */
[----:B--2---:R-:W-:-:S04]  /*0280*/  FADD R16, R16, 9.9999997473787516356e-06 ;  /* 0x3727c5ac10107421 */ /* 0x004fc80000000000 */
[----:B------:R-:W0:Y:S02]  /*0290*/  MUFU.SQRT R17, R16 ;  /* 0x0000001000117308 */ /* 0x000e240000002000 */
[C---:B0-----:R-:W-:Y:S02]  /*02a0*/  FSETP.GT.AND P2, PT, R17.reuse, 8.50705917302346158658e+37, PT ;  /* 0x7e8000001100780b */ /* 0x041fe40003f44000 */
[----:B------:R-:W-:-:S11]  /*02b0*/  FSETP.GEU.AND P1, PT, R17, 1.175494350822287508e-38, PT ;  /* 0x008000001100780b */ /* 0x000fd60003f2e000 */
[----:B------:R-:W-:-:S04]  /*02c0*/  @P2 FMUL R17, R17, 0.25 ;  /* 0x3e80000011112820 */ /* 0x000fc80000400000 */
[----:B------:R-:W-:-:S06]  /*02d0*/  @!P1 FMUL R17, R17, 16777216 ;  /* 0x4b80000011119820 */ /* 0x000fcc0000400000 */
[----:B------:R-:W0:Y:S01]  /*02e0*/  MUFU.RCP R17, R17 ;  /* 0x0000001100117308 */ /* 0x000e220000001000 */
[----:B------:R-:W-:Y:S01]  /*02f0*/  FSEL R6, R6, 1, P2 ;  /* 0x3f80000006067808 */ /* 0x000fe20001000000 */
[----:B----4-:R-:W-:-:S04]  /*0300*/  FADD R19, R19, R0 ;  /* 0x0000000013137221 */ /* 0x010fc80000000000 */
[----:B------:R-:W-:Y:S01]  /*0310*/  @!P1 FMUL R6, R6, 16777216 ;  /* 0x4b80000006069820 */ /* 0x000fe20000400000 */
[----:B-----5:R-:W-:Y:S01]  /*0320*/  FADD R14, R19, -R14 ;  /* 0x8000000e130e7221 */ /* 0x020fe20000000000 */
[----:B------:R1:W-:Y:S02]  /*0330*/  @P0 STG.E desc[UR4][R2.64], R19 ;  /* 0x0000001302000986 */ /* 0x0003e4000c101904 */
[----:B0-----:R-:W-:-:S04]  /*0340*/  FMUL R7, R17, R6 ;  /* 0x0000000611077220 */ /* 0x001fc80000400000 */
[----:B------:R-:W-:-:S04]  /*0350*/  FMUL R14, R14, R7 ;  /* 0x000000070e0e7220 */ /* 0x000fc80000400000 */
[----:B------:R-:W-:Y:S01]  /*0360*/  FFMA R13, R14, R12, R13 ;  /* 0x0000000c0e0d7223 */ /* 0x000fe2000000000d */
[----:B-1----:R-:W-:Y:S06]  /*0370*/  @!P0 EXIT ;  /* 0x000000000000894d */ /* 0x002fec0003800000 */
[----:B------:R-:W-:Y:S01]  /*0380*/  STG.E desc[UR4][R4.64], R13 ;  /* 0x0000000d04007986 */ /* 0x000fe2000c101904 */
[----:B------:R-:W-:Y:S05]  /*0390*/  EXIT ;  /* 0x000000000000794d */ /* 0x000fea0003800000 */
.L_x_0:
[----:B------:R-:W-:-:S00]  /*03a0*/  BRA `(.L_x_0) ;  /* 0xfffffffc00fc7947 */ /* 0x000fc0000383ffff */
[----:B------:R-:W-:-:S00]  /*03b0*/  NOP ;  /* 0x0000000000007918 */ /* 0x000fc00000000000 */
        /* <DEDUP_REMOVED lines=12> */
.L_x_1:


//--------------------- .nv.global.init           --------------------------
	.section	.nv.global.init,"aw",@progbits
.nv.global.init:
	.type		_$_str,@object
	.size		_$_str,(_$_str_$_2 - _$_str)
_$_str:
        /*0000*/ 	.byte	0x5f, 0x5f, 0x43, 0x55, 0x44, 0x41, 0x5f, 0x46, 0x54, 0x5a, 0x00
	.type		_$_str_$_2,@object
	.size		_$_str_$_2,(.L_1 - _$_str_$_2)
_$_str_$_2:
        /*000b*/ 	.byte	0x5f, 0x5f, 0x43, 0x55, 0x44, 0x41, 0x5f, 0x50, 0x52, 0x45, 0x43, 0x5f, 0x53, 0x51, 0x52, 0x54
        /*001b*/ 	.byte	0x00
.L_1:


//--------------------- .nv.constant0.triton_poi_fused__native_batch_norm_legit_no_training_convolution_0 --------------------------
	.section	.nv.constant0.triton_poi_fused__native_batch_norm_legit_no_training_convolution_0,"a",@progbits
	.sectionflags	@""
	.align	4
.nv.constant0.triton_poi_fused__native_batch_norm_legit_no_training_convolution_0:
	.zero		588
